//
// Generated by NVIDIA NVVM Compiler
//
// Compiler Build ID: CL-36424714
// Cuda compilation tools, release 13.0, V13.0.88
// Based on NVVM 20.0.0
//

.version 9.0
.target sm_100
.address_size 64

	// .globl	_Z22reduce_convergence_gpuPdS_

.visible .entry _Z22reduce_convergence_gpuPdS_(
	.param .u64 .ptr .align 1 _Z22reduce_convergence_gpuPdS__param_0,
	.param .u64 .ptr .align 1 _Z22reduce_convergence_gpuPdS__param_1
)
{
	.reg .pred 	%p<4>;
	.reg .b32 	%r<9>;
	.reg .b64 	%rd<13>;
	.reg .b64 	%fd<5>;

	ld.param.u64 	%rd4, [_Z22reduce_convergence_gpuPdS__param_0];
	ld.param.u64 	%rd5, [_Z22reduce_convergence_gpuPdS__param_1];
	cvta.to.global.u64 	%rd6, %rd5;
	cvta.to.global.u64 	%rd7, %rd4;
	mov.u32 	%r1, %tid.x;
	mov.u32 	%r8, %ntid.x;
	mov.u32 	%r5, %ctaid.x;
	mul.lo.s32 	%r6, %r5, %r8;
	shl.b32 	%r7, %r6, 1;
	mul.wide.u32 	%rd8, %r7, 8;
	add.s64 	%rd1, %rd7, %rd8;
	mul.wide.u32 	%rd9, %r5, 8;
	add.s64 	%rd2, %rd6, %rd9;
	mul.wide.u32 	%rd10, %r1, 8;
	add.s64 	%rd3, %rd1, %rd10;
$L__BB0_1:
	setp.ge.u32 	%p1, %r1, %r8;
	@%p1 bra 	$L__BB0_3;
	mul.wide.s32 	%rd11, %r8, 8;
	add.s64 	%rd12, %rd3, %rd11;
	ld.global.f64 	%fd1, [%rd12];
	ld.global.f64 	%fd2, [%rd3];
	add.f64 	%fd3, %fd1, %fd2;
	st.global.f64 	[%rd3], %fd3;
$L__BB0_3:
	bar.sync 	0;
	shr.u32 	%r4, %r8, 1;
	setp.gt.u32 	%p2, %r8, 1;
	mov.u32 	%r8, %r4;
	@%p2 bra 	$L__BB0_1;
	setp.ne.s32 	%p3, %r1, 0;
	@%p3 bra 	$L__BB0_6;
	ld.global.f64 	%fd4, [%rd1];
	st.global.f64 	[%rd2], %fd4;
$L__BB0_6:
	ret;

}


// ===== COMPILED SASS (sm_100) =====

	.target	sm_100

	.elftype	@"ET_EXEC"


//--------------------- .note.nv.tkinfo           --------------------------
	.section	.note.nv.tkinfo,"",@"SHT_NOTE"
	.sectionflags	@"SHF_NOTE_NV_TKINFO"
	.tkinfo
        /*0018*/ 	.word	0x00000002
        /*0030*/ 	.string	""
        /*0030*/ 	.string	"ptxas"
        /*0030*/ 	.string	"Cuda compilation tools, release 13.0, V13.0.88"
        /*0030*/ 	.string	"Build cuda_13.0.r13.0/compiler.36424714_0"
        /*0030*/ 	.string	"-arch sm_100 -m 64 "



//--------------------- .note.nv.cuinfo           --------------------------
	.section	.note.nv.cuinfo,"",@"SHT_NOTE"
	.sectionflags	@"SHF_NOTE_NV_CUINFO"
        /*0018*/ 	.short	0x0002
        /*001a*/ 	.short	0x0064
        /*001c*/ 	.short	0x0082
	.zero		2


//--------------------- .nv.info                  --------------------------
	.section	.nv.info,"",@"SHT_CUDA_INFO"
	.align	4


	//----- nvinfo : EIATTR_REGCOUNT
	.align		4
        /*0000*/ 	.byte	0x04, 0x2f
        /*0002*/ 	.short	(.L_1 - .L_0)
	.align		4
.L_0:
        /*0004*/ 	.word	index@(_Z22reduce_convergence_gpuPdS_)
        /*0008*/ 	.word	0x00000010


	//----- nvinfo : EIATTR_FRAME_SIZE
	.align		4
.L_1:
        /*000c*/ 	.byte	0x04, 0x11
        /*000e*/ 	.short	(.L_3 - .L_2)
	.align		4
.L_2:
        /*0010*/ 	.word	index@(_Z22reduce_convergence_gpuPdS_)
        /*0014*/ 	.word	0x00000000


	//----- nvinfo : EIATTR_MIN_STACK_SIZE
	.align		4
.L_3:
        /*0018*/ 	.byte	0x04, 0x12
        /*001a*/ 	.short	(.L_5 - .L_4)
	.align		4
.L_4:
        /*001c*/ 	.word	index@(_Z22reduce_convergence_gpuPdS_)
        /*0020*/ 	.word	0x00000000
.L_5:


//--------------------- .nv.compat                --------------------------
	.section	.nv.compat,"",@"SHT_CUDA_COMPAT_INFO"
	.align	4
        /*0000*/ 	.byte	0x02, 0x09, 0x00, 0x00, 0x02, 0x02, 0x01, 0x00, 0x02, 0x05, 0x05, 0x00, 0x03, 0x07, 0x01, 0x01
        /*0010*/ 	.byte	0x02, 0x03, 0x00, 0x00, 0x02, 0x06, 0x01, 0x00, 0x04, 0x0b, 0x08, 0x00, 0x01, 0x00, 0x00, 0x00
        /*0020*/ 	.byte	0x00, 0x00, 0x00, 0x00


//--------------------- .nv.info._Z22reduce_convergence_gpuPdS_ --------------------------
	.section	.nv.info._Z22reduce_convergence_gpuPdS_,"",@"SHT_CUDA_INFO"
	.sectionflags	@""
	.align	4


	//----- nvinfo : EIATTR_CUDA_API_VERSION
	.align		4
        /*0000*/ 	.byte	0x04, 0x37
        /*0002*/ 	.short	(.L_7 - .L_6)
.L_6:
        /*0004*/ 	.word	0x00000082


	//----- nvinfo : EIATTR_KPARAM_INFO
	.align		4
.L_7:
        /*0008*/ 	.byte	0x04, 0x17
        /*000a*/ 	.short	(.L_9 - .L_8)
.L_8:
        /*000c*/ 	.word	0x00000000
        /*0010*/ 	.short	0x0001
        /*0012*/ 	.short	0x0008
        /*0014*/ 	.byte	0x00, 0xf5, 0x21, 0x00


	//----- nvinfo : EIATTR_KPARAM_INFO
	.align		4
.L_9:
        /*0018*/ 	.byte	0x04, 0x17
        /*001a*/ 	.short	(.L_11 - .L_10)
.L_10:
        /*001c*/ 	.word	0x00000000
        /*0020*/ 	.short	0x0000
        /*0022*/ 	.short	0x0000
        /*0024*/ 	.byte	0x00, 0xf5, 0x21, 0x00


	//----- nvinfo : EIATTR_SPARSE_MMA_MASK
	.align		4
.L_11:
        /*0028*/ 	.byte	0x03, 0x50
        /*002a*/ 	.short	0x0000


	//----- nvinfo : EIATTR_MAXREG_COUNT
	.align		4
        /*002c*/ 	.byte	0x03, 0x1b
        /*002e*/ 	.short	0x00ff


	//----- nvinfo : EIATTR_NUM_BARRIERS
	.align		4
        /*0030*/ 	.byte	0x02, 0x4c
        /*0032*/ 	.byte	0x01
	.zero		1


	//----- nvinfo : EIATTR_MERCURY_ISA_VERSION
	.align		4
        /*0034*/ 	.byte	0x03, 0x5f
        /*0036*/ 	.short	0x0101


	//----- nvinfo : EIATTR_VRC_CTA_INIT_COUNT
	.align		4
        /*0038*/ 	.byte	0x02, 0x4a
	.zero		1
	.zero		1


	//----- nvinfo : EIATTR_EXIT_INSTR_OFFSETS
	.align		4
        /*003c*/ 	.byte	0x04, 0x1c
        /*003e*/ 	.short	(.L_13 - .L_12)


	//   ....[0]....
.L_12:
        /*0040*/ 	.word	0x000001b0


	//   ....[1]....
        /*0044*/ 	.word	0x000001e0


	//----- nvinfo : EIATTR_CRS_STACK_SIZE
	.align		4
.L_13:
        /*0048*/ 	.byte	0x04, 0x1e
        /*004a*/ 	.short	(.L_15 - .L_14)
.L_14:
        /*004c*/ 	.word	0x00000000


	//----- nvinfo : EIATTR_CBANK_PARAM_SIZE
	.align		4
.L_15:
        /*0050*/ 	.byte	0x03, 0x19
        /*0052*/ 	.short	0x0010


	//----- nvinfo : EIATTR_PARAM_CBANK
	.align		4
        /*0054*/ 	.byte	0x04, 0x0a
        /*0056*/ 	.short	(.L_17 - .L_16)
	.align		4
.L_16:
        /*0058*/ 	.word	index@(.nv.constant0._Z22reduce_convergence_gpuPdS_)
        /*005c*/ 	.short	0x0380
        /*005e*/ 	.short	0x0010


	//----- nvinfo : EIATTR_SW_WAR
	.align		4
.L_17:
        /*0060*/ 	.byte	0x04, 0x36
        /*0062*/ 	.short	(.L_19 - .L_18)
.L_18:
        /*0064*/ 	.word	0x00000008
.L_19:


//--------------------- .nv.callgraph             --------------------------
	.section	.nv.callgraph,"",@"SHT_CUDA_CALLGRAPH"
	.align	4
	.sectionentsize	8
	.align		4
        /*0000*/ 	.word	0x00000000
	.align		4
        /*0004*/ 	.word	0xffffffff
	.align		4
        /*0008*/ 	.word	0x00000000
	.align		4
        /*000c*/ 	.word	0xfffffffe
	.align		4
        /*0010*/ 	.word	0x00000000
	.align		4
        /*0014*/ 	.word	0xfffffffd
	.align		4
        /*0018*/ 	.word	0x00000000
	.align		4
        /*001c*/ 	.word	0xfffffffc


//--------------------- .text._Z22reduce_convergence_gpuPdS_ --------------------------
	.section	.text._Z22reduce_convergence_gpuPdS_,"ax",@progbits
	.align	128
        .global         _Z22reduce_convergence_gpuPdS_
        .type           _Z22reduce_convergence_gpuPdS_,@function
        .size           _Z22reduce_convergence_gpuPdS_,(.L_x_4 - _Z22reduce_convergence_gpuPdS_)
        .other          _Z22reduce_convergence_gpuPdS_,@"STO_CUDA_ENTRY STV_DEFAULT"
_Z22reduce_convergence_gpuPdS_:
.text._Z22reduce_convergence_gpuPdS_:
[----:B------:R-:W-:Y:S01]  /*0000*/  LDC R1, c[0x0][0x37c] ;  /* 0x0000df00ff017b82 */ /* 0x000fe20000000800 */
[----:B------:R-:W0:Y:S01]  /*0010*/  S2R R9, SR_CTAID.X ;  /* 0x0000000000097919 */ /* 0x000e220000002500 */
[----:B------:R-:W1:Y:S06]  /*0020*/  LDCU UR6, c[0x0][0x360] ;  /* 0x00006c00ff0677ac */ /* 0x000e6c0008000800 */
[----:B------:R-:W2:Y:S01]  /*0030*/  LDC.64 R2, c[0x0][0x380] ;  /* 0x0000e000ff027b82 */ /* 0x000ea20000000a00 */
[----:B------:R-:W3:Y:S01]  /*0040*/  S2R R12, SR_TID.X ;  /* 0x00000000000c7919 */ /* 0x000ee20000002100 */
[----:B------:R-:W4:Y:S06]  /*0050*/  LDCU.64 UR4, c[0x0][0x358] ;  /* 0x00006b00ff0477ac */ /* 0x000f2c0008000a00 */
[----:B------:R-:W5:Y:S01]  /*0060*/  LDC.64 R4, c[0x0][0x388] ;  /* 0x0000e200ff047b82 */ /* 0x000f620000000a00 */
[----:B-1----:R-:W-:Y:S01]  /*0070*/  MOV R13, UR6 ;  /* 0x00000006000d7c02 */ /* 0x002fe20008000f00 */
[----:B0-----:R-:W-:-:S02]  /*0080*/  IMAD R0, R9, UR6, RZ ;  /* 0x0000000609007c24 */ /* 0x001fc4000f8e02ff */
[----:B-----5:R-:W-:-:S03]  /*0090*/  IMAD.WIDE.U32 R4, R9, 0x8, R4 ;  /* 0x0000000809047825 */ /* 0x020fc600078e0004 */
[----:B------:R-:W-:-:S05]  /*00a0*/  SHF.L.U32 R7, R0, 0x1, RZ ;  /* 0x0000000100077819 */ /* 0x000fca00000006ff */
[----:B--2---:R-:W-:-:S04]  /*00b0*/  IMAD.WIDE.U32 R2, R7, 0x8, R2 ;  /* 0x0000000807027825 */ /* 0x004fc800078e0002 */
[----:B---34-:R-:W-:-:S07]  /*00c0*/  IMAD.WIDE.U32 R6, R12, 0x8, R2 ;  /* 0x000000080c067825 */ /* 0x018fce00078e0002 */
.L_x_2:
[----:B------:R-:W-:Y:S01]  /*00d0*/  ISETP.GE.U32.AND P0, PT, R12, R13, PT ;  /* 0x0000000d0c00720c */ /* 0x000fe20003f06070 */
[----:B------:R-:W-:-:S12]  /*00e0*/  BSSY.RECONVERGENT B0, `(.L_x_0) ;  /* 0x0000007000007945 */ /* 0x000fd80003800200 */
[----:B0-----:R-:W-:Y:S05]  /*00f0*/  @P0 BRA `(.L_x_1) ;  /* 0x0000000000140947 */ /* 0x001fea0003800000 */
[----:B------:R-:W-:Y:S01]  /*0100*/  IMAD.WIDE R8, R13, 0x8, R6 ;  /* 0x000000080d087825 */ /* 0x000fe200078e0206 */
[----:B------:R-:W2:Y:S05]  /*0110*/  LDG.E.64 R10, desc[UR4][R6.64] ;  /* 0x00000004060a7981 */ /* 0x000eaa000c1e1b00 */
[----:B------:R-:W2:Y:S02]  /*0120*/  LDG.E.64 R8, desc[UR4][R8.64] ;  /* 0x0000000408087981 */ /* 0x000ea4000c1e1b00 */
[----:B--2---:R-:W-:-:S07]  /*0130*/  DADD R10, R8, R10 ;  /* 0x00000000080a7229 */ /* 0x004fce000000000a */
[----:B------:R0:W-:Y:S04]  /*0140*/  STG.E.64 desc[UR4][R6.64], R10 ;  /* 0x0000000a06007986 */ /* 0x0001e8000c101b04 */
.L_x_1:
[----:B------:R-:W-:Y:S05]  /*0150*/  BSYNC.RECONVERGENT B0 ;  /* 0x0000000000007941 */ /* 0x000fea0003800200 */
.L_x_0:
[----:B------:R-:W-:Y:S01]  /*0160*/  BAR.SYNC.DEFER_BLOCKING 0x0 ;  /* 0x0000000000007b1d */ /* 0x000fe20000010000 */
[----:B------:R-:W-:Y:S02]  /*0170*/  ISETP.GT.U32.AND P0, PT, R13, 0x1, PT ;  /* 0x000000010d00780c */ /* 0x000fe40003f04070 */
[----:B------:R-:W-:-:S11]  /*0180*/  SHF.R.U32.HI R13, RZ, 0x1, R13 ;  /* 0x00000001ff0d7819 */ /* 0x000fd6000001160d */
[----:B------:R-:W-:Y:S05]  /*0190*/  @P0 BRA `(.L_x_2) ;  /* 0xfffffffc00cc0947 */ /* 0x000fea000383ffff */
[----:B------:R-:W-:-:S13]  /*01a0*/  ISETP.NE.AND P0, PT, R12, RZ, PT ;  /* 0x000000ff0c00720c */ /* 0x000fda0003f05270 */
[----:B------:R-:W-:Y:S05]  /*01b0*/  @P0 EXIT ;  /* 0x000000000000094d */ /* 0x000fea0003800000 */
[----:B------:R-:W2:Y:S04]  /*01c0*/  LDG.E.64 R2, desc[UR4][R2.64] ;  /* 0x0000000402027981 */ /* 0x000ea8000c1e1b00 */
[----:B--2---:R-:W-:Y:S01]  /*01d0*/  STG.E.64 desc[UR4][R4.64], R2 ;  /* 0x0000000204007986 */ /* 0x004fe2000c101b04 */
[----:B------:R-:W-:Y:S05]  /*01e0*/  EXIT ;  /* 0x000000000000794d */ /* 0x000fea0003800000 */
.L_x_3:
[----:B------:R-:W-:-:S00]  /*01f0*/  BRA `(.L_x_3) ;  /* 0xfffffffc00fc7947 */ /* 0x000fc0000383ffff */
[----:B------:R-:W-:-:S00]  /*0200*/  NOP ;  /* 0x0000000000007918 */ /* 0x000fc00000000000 */
[----:B------:R-:W-:-:S00]  /*0210*/  NOP ;  /* 0x0000000000007918 */ /* 0x000fc00000000000 */
[----:B------:R-:W-:-:S00]  /*0220*/  NOP ;  /* 0x0000000000007918 */ /* 0x000fc00000000000 */
[----:B------:R-:W-:-:S00]  /*0230*/  NOP ;  /* 0x0000000000007918 */ /* 0x000fc00000000000 */
[----:B------:R-:W-:-:S00]  /*0240*/  NOP ;  /* 0x0000000000007918 */ /* 0x000fc00000000000 */
[----:B------:R-:W-:-:S00]  /*0250*/  NOP ;  /* 0x0000000000007918 */ /* 0x000fc00000000000 */
[----:B------:R-:W-:-:S00]  /*0260*/  NOP ;  /* 0x0000000000007918 */ /* 0x000fc00000000000 */
[----:B------:R-:W-:-:S00]  /*0270*/  NOP ;  /* 0x0000000000007918 */ /* 0x000fc00000000000 */
.L_x_4:


//--------------------- .nv.shared.reserved.0     --------------------------
	.section	.nv.shared.reserved.0,"aw",@nobits
	.weak		__nv_reservedSMEM_offset_0_alias
	.size		__nv_reservedSMEM_offset_0_alias, 0, 64
	.other		__nv_reservedSMEM_offset_0_alias,@"STO_CUDA_RESERVED_SHARED STV_DEFAULT"
__nv_reservedSMEM_offset_0_alias:
	.zero		0
	.zero		64


//--------------------- .nv.constant0._Z22reduce_convergence_gpuPdS_ --------------------------
	.section	.nv.constant0._Z22reduce_convergence_gpuPdS_,"a",@progbits
	.sectionflags	@""
	.align	4
.nv.constant0._Z22reduce_convergence_gpuPdS_:
	.zero		912


//--------------------- SYMBOLS --------------------------

	.type		.nv.reservedSmem.offset0,@object
	.size		.nv.reservedSmem.offset0,0x4
